//
// Generated by NVIDIA NVVM Compiler
//
// Compiler Build ID: CL-36424714
// Cuda compilation tools, release 13.0, V13.0.88
// Based on NVVM 20.0.0
//

.version 9.0
.target sm_100
.address_size 64

	// .globl	gather_f32

.visible .entry gather_f32(
	.param .u64 .ptr .align 1 gather_f32_param_0,
	.param .u64 .ptr .align 1 gather_f32_param_1,
	.param .u64 .ptr .align 1 gather_f32_param_2,
	.param .u32 gather_f32_param_3,
	.param .u32 gather_f32_param_4
)
{
	.reg .pred 	%p<4>;
	.reg .b32 	%r<16>;
	.reg .b32 	%f<2>;
	.reg .b64 	%rd<13>;

	ld.param.u64 	%rd1, [gather_f32_param_0];
	ld.param.u64 	%rd2, [gather_f32_param_1];
	ld.param.u64 	%rd3, [gather_f32_param_2];
	ld.param.u32 	%r4, [gather_f32_param_3];
	ld.param.u32 	%r5, [gather_f32_param_4];
	mov.u32 	%r6, %ctaid.x;
	mov.u32 	%r7, %ntid.x;
	mov.u32 	%r8, %tid.x;
	mad.lo.s32 	%r1, %r6, %r7, %r8;
	mov.u32 	%r9, %ctaid.y;
	mov.u32 	%r10, %ntid.y;
	mov.u32 	%r11, %tid.y;
	mad.lo.s32 	%r12, %r9, %r10, %r11;
	setp.ge.s32 	%p1, %r1, %r4;
	setp.ge.s32 	%p2, %r12, %r5;
	or.pred  	%p3, %p1, %p2;
	@%p3 bra 	$L__BB0_2;
	cvta.to.global.u64 	%rd4, %rd2;
	cvta.to.global.u64 	%rd5, %rd3;
	cvta.to.global.u64 	%rd6, %rd1;
	mul.wide.s32 	%rd7, %r1, 4;
	add.s64 	%rd8, %rd4, %rd7;
	ld.global.u32 	%r13, [%rd8];
	mad.lo.s32 	%r14, %r13, %r5, %r12;
	mul.wide.u32 	%rd9, %r14, 4;
	add.s64 	%rd10, %rd5, %rd9;
	ld.global.f32 	%f1, [%rd10];
	mad.lo.s32 	%r15, %r5, %r1, %r12;
	mul.wide.s32 	%rd11, %r15, 4;
	add.s64 	%rd12, %rd6, %rd11;
	st.global.f32 	[%rd12], %f1;
$L__BB0_2:
	ret;

}
	// .globl	gather_f16
.visible .entry gather_f16(
	.param .u64 .ptr .align 1 gather_f16_param_0,
	.param .u64 .ptr .align 1 gather_f16_param_1,
	.param .u64 .ptr .align 1 gather_f16_param_2,
	.param .u32 gather_f16_param_3,
	.param .u32 gather_f16_param_4
)
{
	.reg .pred 	%p<4>;
	.reg .b16 	%rs<2>;
	.reg .b32 	%r<16>;
	.reg .b64 	%rd<13>;

	ld.param.u64 	%rd1, [gather_f16_param_0];
	ld.param.u64 	%rd2, [gather_f16_param_1];
	ld.param.u64 	%rd3, [gather_f16_param_2];
	ld.param.u32 	%r4, [gather_f16_param_3];
	ld.param.u32 	%r5, [gather_f16_param_4];
	mov.u32 	%r6, %ctaid.x;
	mov.u32 	%r7, %ntid.x;
	mov.u32 	%r8, %tid.x;
	mad.lo.s32 	%r1, %r6, %r7, %r8;
	mov.u32 	%r9, %ctaid.y;
	mov.u32 	%r10, %ntid.y;
	mov.u32 	%r11, %tid.y;
	mad.lo.s32 	%r12, %r9, %r10, %r11;
	setp.ge.s32 	%p1, %r1, %r4;
	setp.ge.s32 	%p2, %r12, %r5;
	or.pred  	%p3, %p1, %p2;
	@%p3 bra 	$L__BB1_2;
	cvta.to.global.u64 	%rd4, %rd2;
	cvta.to.global.u64 	%rd5, %rd3;
	cvta.to.global.u64 	%rd6, %rd1;
	mul.wide.s32 	%rd7, %r1, 4;
	add.s64 	%rd8, %rd4, %rd7;
	ld.global.u32 	%r13, [%rd8];
	mad.lo.s32 	%r14, %r5, %r1, %r12;
	mul.wide.s32 	%rd9, %r14, 2;
	add.s64 	%rd10, %rd6, %rd9;
	mad.lo.s32 	%r15, %r13, %r5, %r12;
	mul.wide.u32 	%rd11, %r15, 2;
	add.s64 	%rd12, %rd5, %rd11;
	ld.global.u16 	%rs1, [%rd12];
	st.global.u16 	[%rd10], %rs1;
$L__BB1_2:
	ret;

}
	// .globl	gather_bf16
.visible .entry gather_bf16(
	.param .u64 .ptr .align 1 gather_bf16_param_0,
	.param .u64 .ptr .align 1 gather_bf16_param_1,
	.param .u64 .ptr .align 1 gather_bf16_param_2,
	.param .u32 gather_bf16_param_3,
	.param .u32 gather_bf16_param_4
)
{
	.reg .pred 	%p<4>;
	.reg .b16 	%rs<2>;
	.reg .b32 	%r<16>;
	.reg .b64 	%rd<13>;

	ld.param.u64 	%rd1, [gather_bf16_param_0];
	ld.param.u64 	%rd2, [gather_bf16_param_1];
	ld.param.u64 	%rd3, [gather_bf16_param_2];
	ld.param.u32 	%r4, [gather_bf16_param_3];
	ld.param.u32 	%r5, [gather_bf16_param_4];
	mov.u32 	%r6, %ctaid.x;
	mov.u32 	%r7, %ntid.x;
	mov.u32 	%r8, %tid.x;
	mad.lo.s32 	%r1, %r6, %r7, %r8;
	mov.u32 	%r9, %ctaid.y;
	mov.u32 	%r10, %ntid.y;
	mov.u32 	%r11, %tid.y;
	mad.lo.s32 	%r12, %r9, %r10, %r11;
	setp.ge.s32 	%p1, %r1, %r4;
	setp.ge.s32 	%p2, %r12, %r5;
	or.pred  	%p3, %p1, %p2;
	@%p3 bra 	$L__BB2_2;
	cvta.to.global.u64 	%rd4, %rd2;
	cvta.to.global.u64 	%rd5, %rd3;
	cvta.to.global.u64 	%rd6, %rd1;
	mul.wide.s32 	%rd7, %r1, 4;
	add.s64 	%rd8, %rd4, %rd7;
	ld.global.u32 	%r13, [%rd8];
	mad.lo.s32 	%r14, %r5, %r1, %r12;
	mul.wide.s32 	%rd9, %r14, 2;
	add.s64 	%rd10, %rd6, %rd9;
	mad.lo.s32 	%r15, %r13, %r5, %r12;
	mul.wide.u32 	%rd11, %r15, 2;
	add.s64 	%rd12, %rd5, %rd11;
	ld.global.u16 	%rs1, [%rd12];
	st.global.u16 	[%rd10], %rs1;
$L__BB2_2:
	ret;

}


// ===== COMPILED SASS (sm_100) =====

	.target	sm_100

	.elftype	@"ET_EXEC"


//--------------------- .note.nv.tkinfo           --------------------------
	.section	.note.nv.tkinfo,"",@"SHT_NOTE"
	.sectionflags	@"SHF_NOTE_NV_TKINFO"
	.tkinfo
        /*0018*/ 	.word	0x00000002
        /*0030*/ 	.string	""
        /*0030*/ 	.string	"ptxas"
        /*0030*/ 	.string	"Cuda compilation tools, release 13.0, V13.0.88"
        /*0030*/ 	.string	"Build cuda_13.0.r13.0/compiler.36424714_0"
        /*0030*/ 	.string	"-arch sm_100 -m 64 "



//--------------------- .note.nv.cuinfo           --------------------------
	.section	.note.nv.cuinfo,"",@"SHT_NOTE"
	.sectionflags	@"SHF_NOTE_NV_CUINFO"
        /*0018*/ 	.short	0x0002
        /*001a*/ 	.short	0x0064
        /*001c*/ 	.short	0x0082
	.zero		2


//--------------------- .nv.info                  --------------------------
	.section	.nv.info,"",@"SHT_CUDA_INFO"
	.align	4


	//----- nvinfo : EIATTR_REGCOUNT
	.align		4
        /*0000*/ 	.byte	0x04, 0x2f
        /*0002*/ 	.short	(.L_1 - .L_0)
	.align		4
.L_0:
        /*0004*/ 	.word	index@(gather_f32)
        /*0008*/ 	.word	0x0000000c


	//----- nvinfo : EIATTR_FRAME_SIZE
	.align		4
.L_1:
        /*000c*/ 	.byte	0x04, 0x11
        /*000e*/ 	.short	(.L_3 - .L_2)
	.align		4
.L_2:
        /*0010*/ 	.word	index@(gather_f32)
        /*0014*/ 	.word	0x00000000


	//----- nvinfo : EIATTR_REGCOUNT
	.align		4
.L_3:
        /*0018*/ 	.byte	0x04, 0x2f
        /*001a*/ 	.short	(.L_5 - .L_4)
	.align		4
.L_4:
        /*001c*/ 	.word	index@(gather_f16)
        /*0020*/ 	.word	0x0000000c


	//----- nvinfo : EIATTR_FRAME_SIZE
	.align		4
.L_5:
        /*0024*/ 	.byte	0x04, 0x11
        /*0026*/ 	.short	(.L_7 - .L_6)
	.align		4
.L_6:
        /*0028*/ 	.word	index@(gather_f16)
        /*002c*/ 	.word	0x00000000


	//----- nvinfo : EIATTR_REGCOUNT
	.align		4
.L_7:
        /*0030*/ 	.byte	0x04, 0x2f
        /*0032*/ 	.short	(.L_9 - .L_8)
	.align		4
.L_8:
        /*0034*/ 	.word	index@(gather_bf16)
        /*0038*/ 	.word	0x0000000c


	//----- nvinfo : EIATTR_FRAME_SIZE
	.align		4
.L_9:
        /*003c*/ 	.byte	0x04, 0x11
        /*003e*/ 	.short	(.L_11 - .L_10)
	.align		4
.L_10:
        /*0040*/ 	.word	index@(gather_bf16)
        /*0044*/ 	.word	0x00000000


	//----- nvinfo : EIATTR_MIN_STACK_SIZE
	.align		4
.L_11:
        /*0048*/ 	.byte	0x04, 0x12
        /*004a*/ 	.short	(.L_13 - .L_12)
	.align		4
.L_12:
        /*004c*/ 	.word	index@(gather_bf16)
        /*0050*/ 	.word	0x00000000


	//----- nvinfo : EIATTR_MIN_STACK_SIZE
	.align		4
.L_13:
        /*0054*/ 	.byte	0x04, 0x12
        /*0056*/ 	.short	(.L_15 - .L_14)
	.align		4
.L_14:
        /*0058*/ 	.word	index@(gather_f16)
        /*005c*/ 	.word	0x00000000


	//----- nvinfo : EIATTR_MIN_STACK_SIZE
	.align		4
.L_15:
        /*0060*/ 	.byte	0x04, 0x12
        /*0062*/ 	.short	(.L_17 - .L_16)
	.align		4
.L_16:
        /*0064*/ 	.word	index@(gather_f32)
        /*0068*/ 	.word	0x00000000
.L_17:


//--------------------- .nv.compat                --------------------------
	.section	.nv.compat,"",@"SHT_CUDA_COMPAT_INFO"
	.align	4
        /*0000*/ 	.byte	0x02, 0x09, 0x00, 0x00, 0x02, 0x02, 0x01, 0x00, 0x02, 0x05, 0x05, 0x00, 0x03, 0x07, 0x01, 0x01
        /*0010*/ 	.byte	0x02, 0x03, 0x00, 0x00, 0x02, 0x06, 0x01, 0x00, 0x04, 0x0b, 0x08, 0x00, 0x09, 0x00, 0x00, 0x00
        /*0020*/ 	.byte	0x00, 0x00, 0x00, 0x00


//--------------------- .nv.info.gather_bf16      --------------------------
	.section	.nv.info.gather_bf16,"",@"SHT_CUDA_INFO"
	.sectionflags	@""
	.align	4


	//----- nvinfo : EIATTR_CUDA_API_VERSION
	.align		4
        /*0000*/ 	.byte	0x04, 0x37
        /*0002*/ 	.short	(.L_19 - .L_18)
.L_18:
        /*0004*/ 	.word	0x00000082


	//----- nvinfo : EIATTR_KPARAM_INFO
	.align		4
.L_19:
        /*0008*/ 	.byte	0x04, 0x17
        /*000a*/ 	.short	(.L_21 - .L_20)
.L_20:
        /*000c*/ 	.word	0x00000000
        /*0010*/ 	.short	0x0004
        /*0012*/ 	.short	0x001c
        /*0014*/ 	.byte	0x00, 0xf0, 0x11, 0x00


	//----- nvinfo : EIATTR_KPARAM_INFO
	.align		4
.L_21:
        /*0018*/ 	.byte	0x04, 0x17
        /*001a*/ 	.short	(.L_23 - .L_22)
.L_22:
        /*001c*/ 	.word	0x00000000
        /*0020*/ 	.short	0x0003
        /*0022*/ 	.short	0x0018
        /*0024*/ 	.byte	0x00, 0xf0, 0x11, 0x00


	//----- nvinfo : EIATTR_KPARAM_INFO
	.align		4
.L_23:
        /*0028*/ 	.byte	0x04, 0x17
        /*002a*/ 	.short	(.L_25 - .L_24)
.L_24:
        /*002c*/ 	.word	0x00000000
        /*0030*/ 	.short	0x0002
        /*0032*/ 	.short	0x0010
        /*0034*/ 	.byte	0x00, 0xf5, 0x21, 0x00


	//----- nvinfo : EIATTR_KPARAM_INFO
	.align		4
.L_25:
        /*0038*/ 	.byte	0x04, 0x17
        /*003a*/ 	.short	(.L_27 - .L_26)
.L_26:
        /*003c*/ 	.word	0x00000000
        /*0040*/ 	.short	0x0001
        /*0042*/ 	.short	0x0008
        /*0044*/ 	.byte	0x00, 0xf5, 0x21, 0x00


	//----- nvinfo : EIATTR_KPARAM_INFO
	.align		4
.L_27:
        /*0048*/ 	.byte	0x04, 0x17
        /*004a*/ 	.short	(.L_29 - .L_28)
.L_28:
        /*004c*/ 	.word	0x00000000
        /*0050*/ 	.short	0x0000
        /*0052*/ 	.short	0x0000
        /*0054*/ 	.byte	0x00, 0xf5, 0x21, 0x00


	//----- nvinfo : EIATTR_SPARSE_MMA_MASK
	.align		4
.L_29:
        /*0058*/ 	.byte	0x03, 0x50
        /*005a*/ 	.short	0x0000


	//----- nvinfo : EIATTR_MAXREG_COUNT
	.align		4
        /*005c*/ 	.byte	0x03, 0x1b
        /*005e*/ 	.short	0x00ff


	//----- nvinfo : EIATTR_MERCURY_ISA_VERSION
	.align		4
        /*0060*/ 	.byte	0x03, 0x5f
        /*0062*/ 	.short	0x0101


	//----- nvinfo : EIATTR_VRC_CTA_INIT_COUNT
	.align		4
        /*0064*/ 	.byte	0x02, 0x4a
	.zero		1
	.zero		1


	//----- nvinfo : EIATTR_EXIT_INSTR_OFFSETS
	.align		4
        /*0068*/ 	.byte	0x04, 0x1c
        /*006a*/ 	.short	(.L_31 - .L_30)


	//   ....[0]....
.L_30:
        /*006c*/ 	.word	0x000000c0


	//   ....[1]....
        /*0070*/ 	.word	0x00000190


	//----- nvinfo : EIATTR_CBANK_PARAM_SIZE
	.align		4
.L_31:
        /*0074*/ 	.byte	0x03, 0x19
        /*0076*/ 	.short	0x0020


	//----- nvinfo : EIATTR_PARAM_CBANK
	.align		4
        /*0078*/ 	.byte	0x04, 0x0a
        /*007a*/ 	.short	(.L_33 - .L_32)
	.align		4
.L_32:
        /*007c*/ 	.word	index@(.nv.constant0.gather_bf16)
        /*0080*/ 	.short	0x0380
        /*0082*/ 	.short	0x0020


	//----- nvinfo : EIATTR_SW_WAR
	.align		4
.L_33:
        /*0084*/ 	.byte	0x04, 0x36
        /*0086*/ 	.short	(.L_35 - .L_34)
.L_34:
        /*0088*/ 	.word	0x00000008
.L_35:


//--------------------- .nv.info.gather_f16       --------------------------
	.section	.nv.info.gather_f16,"",@"SHT_CUDA_INFO"
	.sectionflags	@""
	.align	4


	//----- nvinfo : EIATTR_CUDA_API_VERSION
	.align		4
        /*0000*/ 	.byte	0x04, 0x37
        /*0002*/ 	.short	(.L_37 - .L_36)
.L_36:
        /*0004*/ 	.word	0x00000082


	//----- nvinfo : EIATTR_KPARAM_INFO
	.align		4
.L_37:
        /*0008*/ 	.byte	0x04, 0x17
        /*000a*/ 	.short	(.L_39 - .L_38)
.L_38:
        /*000c*/ 	.word	0x00000000
        /*0010*/ 	.short	0x0004
        /*0012*/ 	.short	0x001c
        /*0014*/ 	.byte	0x00, 0xf0, 0x11, 0x00


	//----- nvinfo : EIATTR_KPARAM_INFO
	.align		4
.L_39:
        /*0018*/ 	.byte	0x04, 0x17
        /*001a*/ 	.short	(.L_41 - .L_40)
.L_40:
        /*001c*/ 	.word	0x00000000
        /*0020*/ 	.short	0x0003
        /*0022*/ 	.short	0x0018
        /*0024*/ 	.byte	0x00, 0xf0, 0x11, 0x00


	//----- nvinfo : EIATTR_KPARAM_INFO
	.align		4
.L_41:
        /*0028*/ 	.byte	0x04, 0x17
        /*002a*/ 	.short	(.L_43 - .L_42)
.L_42:
        /*002c*/ 	.word	0x00000000
        /*0030*/ 	.short	0x0002
        /*0032*/ 	.short	0x0010
        /*0034*/ 	.byte	0x00, 0xf5, 0x21, 0x00


	//----- nvinfo : EIATTR_KPARAM_INFO
	.align		4
.L_43:
        /*0038*/ 	.byte	0x04, 0x17
        /*003a*/ 	.short	(.L_45 - .L_44)
.L_44:
        /*003c*/ 	.word	0x00000000
        /*0040*/ 	.short	0x0001
        /*0042*/ 	.short	0x0008
        /*0044*/ 	.byte	0x00, 0xf5, 0x21, 0x00


	//----- nvinfo : EIATTR_KPARAM_INFO
	.align		4
.L_45:
        /*0048*/ 	.byte	0x04, 0x17
        /*004a*/ 	.short	(.L_47 - .L_46)
.L_46:
        /*004c*/ 	.word	0x00000000
        /*0050*/ 	.short	0x0000
        /*0052*/ 	.short	0x0000
        /*0054*/ 	.byte	0x00, 0xf5, 0x21, 0x00


	//----- nvinfo : EIATTR_SPARSE_MMA_MASK
	.align		4
.L_47:
        /*0058*/ 	.byte	0x03, 0x50
        /*005a*/ 	.short	0x0000


	//----- nvinfo : EIATTR_MAXREG_COUNT
	.align		4
        /*005c*/ 	.byte	0x03, 0x1b
        /*005e*/ 	.short	0x00ff


	//----- nvinfo : EIATTR_MERCURY_ISA_VERSION
	.align		4
        /*0060*/ 	.byte	0x03, 0x5f
        /*0062*/ 	.short	0x0101


	//----- nvinfo : EIATTR_VRC_CTA_INIT_COUNT
	.align		4
        /*0064*/ 	.byte	0x02, 0x4a
	.zero		1
	.zero		1


	//----- nvinfo : EIATTR_EXIT_INSTR_OFFSETS
	.align		4
        /*0068*/ 	.byte	0x04, 0x1c
        /*006a*/ 	.short	(.L_49 - .L_48)


	//   ....[0]....
.L_48:
        /*006c*/ 	.word	0x000000c0


	//   ....[1]....
        /*0070*/ 	.word	0x00000190


	//----- nvinfo : EIATTR_CBANK_PARAM_SIZE
	.align		4
.L_49:
        /*0074*/ 	.byte	0x03, 0x19
        /*0076*/ 	.short	0x0020


	//----- nvinfo : EIATTR_PARAM_CBANK
	.align		4
        /*0078*/ 	.byte	0x04, 0x0a
        /*007a*/ 	.short	(.L_51 - .L_50)
	.align		4
.L_50:
        /*007c*/ 	.word	index@(.nv.constant0.gather_f16)
        /*0080*/ 	.short	0x0380
        /*0082*/ 	.short	0x0020


	//----- nvinfo : EIATTR_SW_WAR
	.align		4
.L_51:
        /*0084*/ 	.byte	0x04, 0x36
        /*0086*/ 	.short	(.L_53 - .L_52)
.L_52:
        /*0088*/ 	.word	0x00000008
.L_53:


//--------------------- .nv.info.gather_f32       --------------------------
	.section	.nv.info.gather_f32,"",@"SHT_CUDA_INFO"
	.sectionflags	@""
	.align	4


	//----- nvinfo : EIATTR_CUDA_API_VERSION
	.align		4
        /*0000*/ 	.byte	0x04, 0x37
        /*0002*/ 	.short	(.L_55 - .L_54)
.L_54:
        /*0004*/ 	.word	0x00000082


	//----- nvinfo : EIATTR_KPARAM_INFO
	.align		4
.L_55:
        /*0008*/ 	.byte	0x04, 0x17
        /*000a*/ 	.short	(.L_57 - .L_56)
.L_56:
        /*000c*/ 	.word	0x00000000
        /*0010*/ 	.short	0x0004
        /*0012*/ 	.short	0x001c
        /*0014*/ 	.byte	0x00, 0xf0, 0x11, 0x00


	//----- nvinfo : EIATTR_KPARAM_INFO
	.align		4
.L_57:
        /*0018*/ 	.byte	0x04, 0x17
        /*001a*/ 	.short	(.L_59 - .L_58)
.L_58:
        /*001c*/ 	.word	0x00000000
        /*0020*/ 	.short	0x0003
        /*0022*/ 	.short	0x0018
        /*0024*/ 	.byte	0x00, 0xf0, 0x11, 0x00


	//----- nvinfo : EIATTR_KPARAM_INFO
	.align		4
.L_59:
        /*0028*/ 	.byte	0x04, 0x17
        /*002a*/ 	.short	(.L_61 - .L_60)
.L_60:
        /*002c*/ 	.word	0x00000000
        /*0030*/ 	.short	0x0002
        /*0032*/ 	.short	0x0010
        /*0034*/ 	.byte	0x00, 0xf5, 0x21, 0x00


	//----- nvinfo : EIATTR_KPARAM_INFO
	.align		4
.L_61:
        /*0038*/ 	.byte	0x04, 0x17
        /*003a*/ 	.short	(.L_63 - .L_62)
.L_62:
        /*003c*/ 	.word	0x00000000
        /*0040*/ 	.short	0x0001
        /*0042*/ 	.short	0x0008
        /*0044*/ 	.byte	0x00, 0xf5, 0x21, 0x00


	//----- nvinfo : EIATTR_KPARAM_INFO
	.align		4
.L_63:
        /*0048*/ 	.byte	0x04, 0x17
        /*004a*/ 	.short	(.L_65 - .L_64)
.L_64:
        /*004c*/ 	.word	0x00000000
        /*0050*/ 	.short	0x0000
        /*0052*/ 	.short	0x0000
        /*0054*/ 	.byte	0x00, 0xf5, 0x21, 0x00


	//----- nvinfo : EIATTR_SPARSE_MMA_MASK
	.align		4
.L_65:
        /*0058*/ 	.byte	0x03, 0x50
        /*005a*/ 	.short	0x0000


	//----- nvinfo : EIATTR_MAXREG_COUNT
	.align		4
        /*005c*/ 	.byte	0x03, 0x1b
        /*005e*/ 	.short	0x00ff


	//----- nvinfo : EIATTR_MERCURY_ISA_VERSION
	.align		4
        /*0060*/ 	.byte	0x03, 0x5f
        /*0062*/ 	.short	0x0101


	//----- nvinfo : EIATTR_VRC_CTA_INIT_COUNT
	.align		4
        /*0064*/ 	.byte	0x02, 0x4a
	.zero		1
	.zero		1


	//----- nvinfo : EIATTR_EXIT_INSTR_OFFSETS
	.align		4
        /*0068*/ 	.byte	0x04, 0x1c
        /*006a*/ 	.short	(.L_67 - .L_66)


	//   ....[0]....
.L_66:
        /*006c*/ 	.word	0x000000c0


	//   ....[1]....
        /*0070*/ 	.word	0x00000190


	//----- nvinfo : EIATTR_CBANK_PARAM_SIZE
	.align		4
.L_67:
        /*0074*/ 	.byte	0x03, 0x19
        /*0076*/ 	.short	0x0020


	//----- nvinfo : EIATTR_PARAM_CBANK
	.align		4
        /*0078*/ 	.byte	0x04, 0x0a
        /*007a*/ 	.short	(.L_69 - .L_68)
	.align		4
.L_68:
        /*007c*/ 	.word	index@(.nv.constant0.gather_f32)
        /*0080*/ 	.short	0x0380
        /*0082*/ 	.short	0x0020


	//----- nvinfo : EIATTR_SW_WAR
	.align		4
.L_69:
        /*0084*/ 	.byte	0x04, 0x36
        /*0086*/ 	.short	(.L_71 - .L_70)
.L_70:
        /*0088*/ 	.word	0x00000008
.L_71:


//--------------------- .nv.callgraph             --------------------------
	.section	.nv.callgraph,"",@"SHT_CUDA_CALLGRAPH"
	.align	4
	.sectionentsize	8
	.align		4
        /*0000*/ 	.word	0x00000000
	.align		4
        /*0004*/ 	.word	0xffffffff
	.align		4
        /*0008*/ 	.word	0x00000000
	.align		4
        /*000c*/ 	.word	0xfffffffe
	.align		4
        /*0010*/ 	.word	0x00000000
	.align		4
        /*0014*/ 	.word	0xfffffffd
	.align		4
        /*0018*/ 	.word	0x00000000
	.align		4
        /*001c*/ 	.word	0xfffffffc


//--------------------- .text.gather_bf16         --------------------------
	.section	.text.gather_bf16,"ax",@progbits
	.align	128
        .global         gather_bf16
        .type           gather_bf16,@function
        .size           gather_bf16,(.L_x_3 - gather_bf16)
        .other          gather_bf16,@"STO_CUDA_ENTRY STV_DEFAULT"
gather_bf16:
.text.gather_bf16:
[----:B------:R-:W-:Y:S01]  /*0000*/  LDC R1, c[0x0][0x37c] ;  /* 0x0000df00ff017b82 */ /* 0x000fe20000000800 */
[----:B------:R-:W0:Y:S07]  /*0010*/  S2R R3, SR_TID.Y ;  /* 0x0000000000037919 */ /* 0x000e2e0000002200 */
[----:B------:R-:W1:Y:S01]  /*0020*/  LDC R9, c[0x0][0x360] ;  /* 0x0000d800ff097b82 */ /* 0x000e620000000800 */
[----:B------:R-:W2:Y:S01]  /*0030*/  LDCU.64 UR6, c[0x0][0x398] ;  /* 0x00007300ff0677ac */ /* 0x000ea20008000a00 */
[----:B------:R-:W1:Y:S06]  /*0040*/  S2R R2, SR_TID.X ;  /* 0x0000000000027919 */ /* 0x000e6c0000002100 */
[----:B------:R-:W0:Y:S08]  /*0050*/  S2UR UR5, SR_CTAID.Y ;  /* 0x00000000000579c3 */ /* 0x000e300000002600 */
[----:B------:R-:W0:Y:S08]  /*0060*/  LDC R0, c[0x0][0x364] ;  /* 0x0000d900ff007b82 */ /* 0x000e300000000800 */
[----:B------:R-:W1:Y:S01]  /*0070*/  S2UR UR4, SR_CTAID.X ;  /* 0x00000000000479c3 */ /* 0x000e620000002500 */
[----:B0-----:R-:W-:-:S05]  /*0080*/  IMAD R0, R0, UR5, R3 ;  /* 0x0000000500007c24 */ /* 0x001fca000f8e0203 */
[----:B--2---:R-:W-:Y:S01]  /*0090*/  ISETP.GE.AND P0, PT, R0, UR7, PT ;  /* 0x0000000700007c0c */ /* 0x004fe2000bf06270 */
[----:B-1----:R-:W-:-:S05]  /*00a0*/  IMAD R9, R9, UR4, R2 ;  /* 0x0000000409097c24 */ /* 0x002fca000f8e0202 */
[----:B------:R-:W-:-:S13]  /*00b0*/  ISETP.GE.OR P0, PT, R9, UR6, P0 ;  /* 0x0000000609007c0c */ /* 0x000fda0008706670 */
[----:B------:R-:W-:Y:S05]  /*00c0*/  @P0 EXIT ;  /* 0x000000000000094d */ /* 0x000fea0003800000 */
[----:B------:R-:W0:Y:S01]  /*00d0*/  LDC.64 R2, c[0x0][0x388] ;  /* 0x0000e200ff027b82 */ /* 0x000e220000000a00 */
[----:B------:R-:W1:Y:S07]  /*00e0*/  LDCU.64 UR4, c[0x0][0x358] ;  /* 0x00006b00ff0477ac */ /* 0x000e6e0008000a00 */
[----:B------:R-:W2:Y:S01]  /*00f0*/  LDC.64 R6, c[0x0][0x390] ;  /* 0x0000e400ff067b82 */ /* 0x000ea20000000a00 */
[----:B0-----:R-:W-:-:S06]  /*0100*/  IMAD.WIDE R2, R9, 0x4, R2 ;  /* 0x0000000409027825 */ /* 0x001fcc00078e0202 */
[----:B-1----:R-:W3:Y:S02]  /*0110*/  LDG.E R3, desc[UR4][R2.64] ;  /* 0x0000000402037981 */ /* 0x002ee4000c1e1900 */
[----:B---3--:R-:W-:-:S04]  /*0120*/  IMAD R5, R3, UR7, R0 ;  /* 0x0000000703057c24 */ /* 0x008fc8000f8e0200 */
[----:B--2---:R-:W-:Y:S02]  /*0130*/  IMAD.WIDE.U32 R6, R5, 0x2, R6 ;  /* 0x0000000205067825 */ /* 0x004fe400078e0006 */
[----:B------:R-:W0:Y:S04]  /*0140*/  LDC.64 R4, c[0x0][0x380] ;  /* 0x0000e000ff047b82 */ /* 0x000e280000000a00 */
[----:B------:R-:W2:Y:S01]  /*0150*/  LDG.E.U16 R7, desc[UR4][R6.64] ;  /* 0x0000000406077981 */ /* 0x000ea2000c1e1500 */
[----:B------:R-:W-:-:S04]  /*0160*/  IMAD R9, R9, UR7, R0 ;  /* 0x0000000709097c24 */ /* 0x000fc8000f8e0200 */
[----:B0-----:R-:W-:-:S05]  /*0170*/  IMAD.WIDE R4, R9, 0x2, R4 ;  /* 0x0000000209047825 */ /* 0x001fca00078e0204 */
[----:B--2---:R-:W-:Y:S01]  /*0180*/  STG.E.U16 desc[UR4][R4.64], R7 ;  /* 0x0000000704007986 */ /* 0x004fe2000c101504 */
[----:B------:R-:W-:Y:S05]  /*0190*/  EXIT ;  /* 0x000000000000794d */ /* 0x000fea0003800000 */
.L_x_0:
[----:B------:R-:W-:-:S00]  /*01a0*/  BRA `(.L_x_0) ;  /* 0xfffffffc00fc7947 */ /* 0x000fc0000383ffff */
[----:B------:R-:W-:-:S00]  /*01b0*/  NOP ;  /* 0x0000000000007918 */ /* 0x000fc00000000000 */
        /* <DEDUP_REMOVED lines=12> */
.L_x_3:


//--------------------- .text.gather_f16          --------------------------
	.section	.text.gather_f16,"ax",@progbits
	.align	128
        .global         gather_f16
        .type           gather_f16,@function
        .size           gather_f16,(.L_x_4 - gather_f16)
        .other          gather_f16,@"STO_CUDA_ENTRY STV_DEFAULT"
gather_f16:
.text.gather_f16:
        /* <DEDUP_REMOVED lines=26> */
.L_x_1:
        /* <DEDUP_REMOVED lines=14> */
.L_x_4:


//--------------------- .text.gather_f32          --------------------------
	.section	.text.gather_f32,"ax",@progbits
	.align	128
        .global         gather_f32
        .type           gather_f32,@function
        .size           gather_f32,(.L_x_5 - gather_f32)
        .other          gather_f32,@"STO_CUDA_ENTRY STV_DEFAULT"
gather_f32:
.text.gather_f32:
        /* <DEDUP_REMOVED lines=21> */
[----:B------:R-:W2:Y:S01]  /*0150*/  LDG.E R5, desc[UR4][R4.64] ;  /* 0x0000000404057981 */ /* 0x000ea2000c1e1900 */
[----:B------:R-:W-:-:S04]  /*0160*/  IMAD R9, R9, UR7, R0 ;  /* 0x0000000709097c24 */ /* 0x000fc8000f8e0200 */
[----:B0-----:R-:W-:-:S05]  /*0170*/  IMAD.WIDE R6, R9, 0x4, R6 ;  /* 0x0000000409067825 */ /* 0x001fca00078e0206 */
[----:B--2---:R-:W-:Y:S01]  /*0180*/  STG.E desc[UR4][R6.64], R5 ;  /* 0x0000000506007986 */ /* 0x004fe2000c101904 */
[----:B------:R-:W-:Y:S05]  /*0190*/  EXIT ;  /* 0x000000000000794d */ /* 0x000fea0003800000 */
.L_x_2:
        /* <DEDUP_REMOVED lines=14> */
.L_x_5:


//--------------------- .nv.shared.reserved.0     --------------------------
	.section	.nv.shared.reserved.0,"aw",@nobits
	.weak		__nv_reservedSMEM_offset_0_alias
	.size		__nv_reservedSMEM_offset_0_alias, 0, 64
	.other		__nv_reservedSMEM_offset_0_alias,@"STO_CUDA_RESERVED_SHARED STV_DEFAULT"
__nv_reservedSMEM_offset_0_alias:
	.zero		0
	.zero		64


//--------------------- .nv.constant0.gather_bf16 --------------------------
	.section	.nv.constant0.gather_bf16,"a",@progbits
	.sectionflags	@""
	.align	4
.nv.constant0.gather_bf16:
	.zero		928


//--------------------- .nv.constant0.gather_f16  --------------------------
	.section	.nv.constant0.gather_f16,"a",@progbits
	.sectionflags	@""
	.align	4
.nv.constant0.gather_f16:
	.zero		928


//--------------------- .nv.constant0.gather_f32  --------------------------
	.section	.nv.constant0.gather_f32,"a",@progbits
	.sectionflags	@""
	.align	4
.nv.constant0.gather_f32:
	.zero		928


//--------------------- SYMBOLS --------------------------

	.type		.nv.reservedSmem.offset0,@object
	.size		.nv.reservedSmem.offset0,0x4
